//
// Generated by NVIDIA NVVM Compiler
//
// Compiler Build ID: CL-36424714
// Cuda compilation tools, release 13.0, V13.0.88
// Based on NVVM 20.0.0
//

.version 9.0
.target sm_100
.address_size 64

	// .globl	_Z9reductionPfS_i
// _ZZ9reductionPfS_iE5sdata has been demoted

.visible .entry _Z9reductionPfS_i(
	.param .u64 .ptr .align 1 _Z9reductionPfS_i_param_0,
	.param .u64 .ptr .align 1 _Z9reductionPfS_i_param_1,
	.param .u32 _Z9reductionPfS_i_param_2
)
{
	.reg .pred 	%p<5>;
	.reg .b32 	%r<16>;
	.reg .b32 	%f<3>;
	.reg .b64 	%rd<9>;
	.reg .b64 	%fd<6>;
	// demoted variable
	.shared .align 8 .b8 _ZZ9reductionPfS_iE5sdata[8192];
	ld.param.u64 	%rd2, [_Z9reductionPfS_i_param_0];
	ld.param.u64 	%rd1, [_Z9reductionPfS_i_param_1];
	cvta.to.global.u64 	%rd3, %rd2;
	mov.u32 	%r1, %tid.x;
	mov.u32 	%r2, %ctaid.x;
	mov.u32 	%r3, %ntid.x;
	mad.lo.s32 	%r7, %r2, %r3, %r1;
	mul.wide.u32 	%rd4, %r7, 4;
	add.s64 	%rd5, %rd3, %rd4;
	ld.global.f32 	%f1, [%rd5];
	cvt.f64.f32 	%fd1, %f1;
	shl.b32 	%r8, %r1, 3;
	mov.u32 	%r9, _ZZ9reductionPfS_iE5sdata;
	add.s32 	%r4, %r9, %r8;
	st.shared.f64 	[%r4], %fd1;
	bar.sync 	0;
	setp.lt.u32 	%p1, %r3, 2;
	@%p1 bra 	$L__BB0_5;
	mov.b32 	%r15, 1;
$L__BB0_2:
	shl.b32 	%r6, %r15, 1;
	add.s32 	%r11, %r6, -1;
	and.b32  	%r12, %r11, %r1;
	setp.ne.s32 	%p2, %r12, 0;
	@%p2 bra 	$L__BB0_4;
	shl.b32 	%r13, %r15, 3;
	add.s32 	%r14, %r4, %r13;
	ld.shared.f64 	%fd2, [%r14];
	ld.shared.f64 	%fd3, [%r4];
	add.f64 	%fd4, %fd2, %fd3;
	st.shared.f64 	[%r4], %fd4;
$L__BB0_4:
	bar.sync 	0;
	setp.lt.u32 	%p3, %r6, %r3;
	mov.u32 	%r15, %r6;
	@%p3 bra 	$L__BB0_2;
$L__BB0_5:
	setp.ne.s32 	%p4, %r1, 0;
	@%p4 bra 	$L__BB0_7;
	ld.shared.f64 	%fd5, [_ZZ9reductionPfS_iE5sdata];
	cvt.rn.f32.f64 	%f2, %fd5;
	cvta.to.global.u64 	%rd6, %rd1;
	mul.wide.u32 	%rd7, %r2, 4;
	add.s64 	%rd8, %rd6, %rd7;
	st.global.f32 	[%rd8], %f2;
$L__BB0_7:
	ret;

}


// ===== COMPILED SASS (sm_100) =====

	.target	sm_100

	.elftype	@"ET_EXEC"


//--------------------- .note.nv.tkinfo           --------------------------
	.section	.note.nv.tkinfo,"",@"SHT_NOTE"
	.sectionflags	@"SHF_NOTE_NV_TKINFO"
	.tkinfo
        /*0018*/ 	.word	0x00000002
        /*0030*/ 	.string	""
        /*0030*/ 	.string	"ptxas"
        /*0030*/ 	.string	"Cuda compilation tools, release 13.0, V13.0.88"
        /*0030*/ 	.string	"Build cuda_13.0.r13.0/compiler.36424714_0"
        /*0030*/ 	.string	"-arch sm_100 -m 64 "



//--------------------- .note.nv.cuinfo           --------------------------
	.section	.note.nv.cuinfo,"",@"SHT_NOTE"
	.sectionflags	@"SHF_NOTE_NV_CUINFO"
        /*0018*/ 	.short	0x0002
        /*001a*/ 	.short	0x0064
        /*001c*/ 	.short	0x0082
	.zero		2


//--------------------- .nv.info                  --------------------------
	.section	.nv.info,"",@"SHT_CUDA_INFO"
	.align	4


	//----- nvinfo : EIATTR_REGCOUNT
	.align		4
        /*0000*/ 	.byte	0x04, 0x2f
        /*0002*/ 	.short	(.L_1 - .L_0)
	.align		4
.L_0:
        /*0004*/ 	.word	index@(_Z9reductionPfS_i)
        /*0008*/ 	.word	0x0000000d


	//----- nvinfo : EIATTR_FRAME_SIZE
	.align		4
.L_1:
        /*000c*/ 	.byte	0x04, 0x11
        /*000e*/ 	.short	(.L_3 - .L_2)
	.align		4
.L_2:
        /*0010*/ 	.word	index@(_Z9reductionPfS_i)
        /*0014*/ 	.word	0x00000000


	//----- nvinfo : EIATTR_MIN_STACK_SIZE
	.align		4
.L_3:
        /*0018*/ 	.byte	0x04, 0x12
        /*001a*/ 	.short	(.L_5 - .L_4)
	.align		4
.L_4:
        /*001c*/ 	.word	index@(_Z9reductionPfS_i)
        /*0020*/ 	.word	0x00000000
.L_5:


//--------------------- .nv.compat                --------------------------
	.section	.nv.compat,"",@"SHT_CUDA_COMPAT_INFO"
	.align	4
        /*0000*/ 	.byte	0x02, 0x09, 0x00, 0x00, 0x02, 0x02, 0x01, 0x00, 0x02, 0x05, 0x05, 0x00, 0x03, 0x07, 0x01, 0x01
        /*0010*/ 	.byte	0x02, 0x03, 0x00, 0x00, 0x02, 0x06, 0x01, 0x00, 0x04, 0x0b, 0x08, 0x00, 0x01, 0x00, 0x00, 0x00
        /*0020*/ 	.byte	0x00, 0x00, 0x00, 0x00


//--------------------- .nv.info._Z9reductionPfS_i --------------------------
	.section	.nv.info._Z9reductionPfS_i,"",@"SHT_CUDA_INFO"
	.sectionflags	@""
	.align	4


	//----- nvinfo : EIATTR_CUDA_API_VERSION
	.align		4
        /*0000*/ 	.byte	0x04, 0x37
        /*0002*/ 	.short	(.L_7 - .L_6)
.L_6:
        /*0004*/ 	.word	0x00000082


	//----- nvinfo : EIATTR_KPARAM_INFO
	.align		4
.L_7:
        /*0008*/ 	.byte	0x04, 0x17
        /*000a*/ 	.short	(.L_9 - .L_8)
.L_8:
        /*000c*/ 	.word	0x00000000
        /*0010*/ 	.short	0x0002
        /*0012*/ 	.short	0x0010
        /*0014*/ 	.byte	0x00, 0xf0, 0x11, 0x00


	//----- nvinfo : EIATTR_KPARAM_INFO
	.align		4
.L_9:
        /*0018*/ 	.byte	0x04, 0x17
        /*001a*/ 	.short	(.L_11 - .L_10)
.L_10:
        /*001c*/ 	.word	0x00000000
        /*0020*/ 	.short	0x0001
        /*0022*/ 	.short	0x0008
        /*0024*/ 	.byte	0x00, 0xf5, 0x21, 0x00


	//----- nvinfo : EIATTR_KPARAM_INFO
	.align		4
.L_11:
        /*0028*/ 	.byte	0x04, 0x17
        /*002a*/ 	.short	(.L_13 - .L_12)
.L_12:
        /*002c*/ 	.word	0x00000000
        /*0030*/ 	.short	0x0000
        /*0032*/ 	.short	0x0000
        /*0034*/ 	.byte	0x00, 0xf5, 0x21, 0x00


	//----- nvinfo : EIATTR_SPARSE_MMA_MASK
	.align		4
.L_13:
        /*0038*/ 	.byte	0x03, 0x50
        /*003a*/ 	.short	0x0000


	//----- nvinfo : EIATTR_MAXREG_COUNT
	.align		4
        /*003c*/ 	.byte	0x03, 0x1b
        /*003e*/ 	.short	0x00ff


	//----- nvinfo : EIATTR_NUM_BARRIERS
	.align		4
        /*0040*/ 	.byte	0x02, 0x4c
        /*0042*/ 	.byte	0x01
	.zero		1


	//----- nvinfo : EIATTR_MERCURY_ISA_VERSION
	.align		4
        /*0044*/ 	.byte	0x03, 0x5f
        /*0046*/ 	.short	0x0101


	//----- nvinfo : EIATTR_VRC_CTA_INIT_COUNT
	.align		4
        /*0048*/ 	.byte	0x02, 0x4a
	.zero		1
	.zero		1


	//----- nvinfo : EIATTR_EXIT_INSTR_OFFSETS
	.align		4
        /*004c*/ 	.byte	0x04, 0x1c
        /*004e*/ 	.short	(.L_15 - .L_14)


	//   ....[0]....
.L_14:
        /*0050*/ 	.word	0x00000200


	//   ....[1]....
        /*0054*/ 	.word	0x00000290


	//----- nvinfo : EIATTR_CBANK_PARAM_SIZE
	.align		4
.L_15:
        /*0058*/ 	.byte	0x03, 0x19
        /*005a*/ 	.short	0x0014


	//----- nvinfo : EIATTR_PARAM_CBANK
	.align		4
        /*005c*/ 	.byte	0x04, 0x0a
        /*005e*/ 	.short	(.L_17 - .L_16)
	.align		4
.L_16:
        /*0060*/ 	.word	index@(.nv.constant0._Z9reductionPfS_i)
        /*0064*/ 	.short	0x0380
        /*0066*/ 	.short	0x0014


	//----- nvinfo : EIATTR_SW_WAR
	.align		4
.L_17:
        /*0068*/ 	.byte	0x04, 0x36
        /*006a*/ 	.short	(.L_19 - .L_18)
.L_18:
        /*006c*/ 	.word	0x00000008
.L_19:


//--------------------- .nv.callgraph             --------------------------
	.section	.nv.callgraph,"",@"SHT_CUDA_CALLGRAPH"
	.align	4
	.sectionentsize	8
	.align		4
        /*0000*/ 	.word	0x00000000
	.align		4
        /*0004*/ 	.word	0xffffffff
	.align		4
        /*0008*/ 	.word	0x00000000
	.align		4
        /*000c*/ 	.word	0xfffffffe
	.align		4
        /*0010*/ 	.word	0x00000000
	.align		4
        /*0014*/ 	.word	0xfffffffd
	.align		4
        /*0018*/ 	.word	0x00000000
	.align		4
        /*001c*/ 	.word	0xfffffffc


//--------------------- .text._Z9reductionPfS_i   --------------------------
	.section	.text._Z9reductionPfS_i,"ax",@progbits
	.align	128
        .global         _Z9reductionPfS_i
        .type           _Z9reductionPfS_i,@function
        .size           _Z9reductionPfS_i,(.L_x_3 - _Z9reductionPfS_i)
        .other          _Z9reductionPfS_i,@"STO_CUDA_ENTRY STV_DEFAULT"
_Z9reductionPfS_i:
.text._Z9reductionPfS_i:
[----:B------:R-:W-:Y:S01]  /*0000*/  LDC R1, c[0x0][0x37c] ;  /* 0x0000df00ff017b82 */ /* 0x000fe20000000800 */
[----:B------:R-:W0:Y:S07]  /*0010*/  S2R R9, SR_TID.X ;  /* 0x0000000000097919 */ /* 0x000e2e0000002100 */
[----:B------:R-:W1:Y:S01]  /*0020*/  LDC.64 R2, c[0x0][0x380] ;  /* 0x0000e000ff027b82 */ /* 0x000e620000000a00 */
[----:B------:R-:W0:Y:S01]  /*0030*/  LDCU UR8, c[0x0][0x360] ;  /* 0x00006c00ff0877ac */ /* 0x000e220008000800 */
[----:B------:R-:W0:Y:S01]  /*0040*/  S2R R8, SR_CTAID.X ;  /* 0x0000000000087919 */ /* 0x000e220000002500 */
[----:B------:R-:W2:Y:S01]  /*0050*/  LDCU.64 UR6, c[0x0][0x358] ;  /* 0x00006b00ff0677ac */ /* 0x000ea20008000a00 */
[----:B0-----:R-:W-:-:S04]  /*0060*/  IMAD R5, R8, UR8, R9 ;  /* 0x0000000808057c24 */ /* 0x001fc8000f8e0209 */
[----:B-1----:R-:W-:-:S06]  /*0070*/  IMAD.WIDE.U32 R2, R5, 0x4, R2 ;  /* 0x0000000405027825 */ /* 0x002fcc00078e0002 */
[----:B--2---:R-:W2:Y:S01]  /*0080*/  LDG.E R2, desc[UR6][R2.64] ;  /* 0x0000000602027981 */ /* 0x004ea2000c1e1900 */
[----:B------:R-:W0:Y:S01]  /*0090*/  S2UR UR5, SR_CgaCtaId ;  /* 0x00000000000579c3 */ /* 0x000e220000008800 */
[----:B------:R-:W-:Y:S01]  /*00a0*/  UMOV UR4, 0x400 ;  /* 0x0000040000047882 */ /* 0x000fe20000000000 */
[----:B------:R-:W-:Y:S01]  /*00b0*/  UISETP.GE.U32.AND UP0, UPT, UR8, 0x2, UPT ;  /* 0x000000020800788c */ /* 0x000fe2000bf06070 */
[----:B------:R-:W-:Y:S01]  /*00c0*/  ISETP.NE.AND P0, PT, R9, RZ, PT ;  /* 0x000000ff0900720c */ /* 0x000fe20003f05270 */
[----:B0-----:R-:W-:-:S06]  /*00d0*/  ULEA UR4, UR5, UR4, 0x18 ;  /* 0x0000000405047291 */ /* 0x001fcc000f8ec0ff */
[----:B------:R-:W-:Y:S01]  /*00e0*/  LEA R7, R9, UR4, 0x3 ;  /* 0x0000000409077c11 */ /* 0x000fe2000f8e18ff */
[----:B--2---:R-:W0:Y:S04]  /*00f0*/  F2F.F64.F32 R4, R2 ;  /* 0x0000000200047310 */ /* 0x004e280000201800 */
[----:B0-----:R0:W-:Y:S01]  /*0100*/  STS.64 [R7], R4 ;  /* 0x0000000407007388 */ /* 0x0011e20000000a00 */
[----:B------:R-:W-:Y:S06]  /*0110*/  BAR.SYNC.DEFER_BLOCKING 0x0 ;  /* 0x0000000000007b1d */ /* 0x000fec0000010000 */
[----:B------:R-:W-:Y:S05]  /*0120*/  BRA.U !UP0, `(.L_x_0) ;  /* 0x0000000108347547 */ /* 0x000fea000b800000 */
[----:B------:R-:W-:-:S07]  /*0130*/  IMAD.MOV.U32 R0, RZ, RZ, 0x1 ;  /* 0x00000001ff007424 */ /* 0x000fce00078e00ff */
.L_x_1:
[----:B------:R-:W-:-:S05]  /*0140*/  SHF.L.U32 R10, R0, 0x1, RZ ;  /* 0x00000001000a7819 */ /* 0x000fca00000006ff */
[----:B------:R-:W-:-:S05]  /*0150*/  VIADD R2, R10, 0xffffffff ;  /* 0xffffffff0a027836 */ /* 0x000fca0000000000 */
[----:B------:R-:W-:-:S13]  /*0160*/  LOP3.LUT P1, RZ, R2, R9, RZ, 0xc0, !PT ;  /* 0x0000000902ff7212 */ /* 0x000fda000782c0ff */
[----:B------:R-:W-:Y:S01]  /*0170*/  @!P1 LEA R6, R0, R7, 0x3 ;  /* 0x0000000700069211 */ /* 0x000fe200078e18ff */
[----:B0-----:R-:W-:Y:S01]  /*0180*/  @!P1 LDS.64 R4, [R7] ;  /* 0x0000000007049984 */ /* 0x001fe20000000a00 */
[----:B------:R-:W-:-:S03]  /*0190*/  IMAD.MOV.U32 R0, RZ, RZ, R10 ;  /* 0x000000ffff007224 */ /* 0x000fc600078e000a */
[----:B------:R-:W0:Y:S02]  /*01a0*/  @!P1 LDS.64 R2, [R6] ;  /* 0x0000000006029984 */ /* 0x000e240000000a00 */
[----:B0-----:R-:W-:-:S07]  /*01b0*/  @!P1 DADD R2, R2, R4 ;  /* 0x0000000002029229 */ /* 0x001fce0000000004 */
[----:B------:R1:W-:Y:S01]  /*01c0*/  @!P1 STS.64 [R7], R2 ;  /* 0x0000000207009388 */ /* 0x0003e20000000a00 */
[----:B------:R-:W-:Y:S01]  /*01d0*/  BAR.SYNC.DEFER_BLOCKING 0x0 ;  /* 0x0000000000007b1d */ /* 0x000fe20000010000 */
[----:B------:R-:W-:-:S13]  /*01e0*/  ISETP.GE.U32.AND P1, PT, R10, UR8, PT ;  /* 0x000000080a007c0c */ /* 0x000fda000bf26070 */
[----:B-1----:R-:W-:Y:S05]  /*01f0*/  @!P1 BRA `(.L_x_1) ;  /* 0xfffffffc00d09947 */ /* 0x002fea000383ffff */
.L_x_0:
[----:B------:R-:W-:Y:S05]  /*0200*/  @P0 EXIT ;  /* 0x000000000000094d */ /* 0x000fea0003800000 */
[----:B------:R-:W1:Y:S01]  /*0210*/  S2UR UR5, SR_CgaCtaId ;  /* 0x00000000000579c3 */ /* 0x000e620000008800 */
[----:B------:R-:W-:-:S07]  /*0220*/  UMOV UR4, 0x400 ;  /* 0x0000040000047882 */ /* 0x000fce0000000000 */
[----:B0-----:R-:W0:Y:S01]  /*0230*/  LDC.64 R4, c[0x0][0x388] ;  /* 0x0000e200ff047b82 */ /* 0x001e220000000a00 */
[----:B-1----:R-:W-:Y:S01]  /*0240*/  ULEA UR4, UR5, UR4, 0x18 ;  /* 0x0000000405047291 */ /* 0x002fe2000f8ec0ff */
[----:B0-----:R-:W-:-:S08]  /*0250*/  IMAD.WIDE.U32 R4, R8, 0x4, R4 ;  /* 0x0000000408047825 */ /* 0x001fd000078e0004 */
[----:B------:R-:W0:Y:S02]  /*0260*/  LDS.64 R2, [UR4] ;  /* 0x00000004ff027984 */ /* 0x000e240008000a00 */
[----:B0-----:R-:W0:Y:S02]  /*0270*/  F2F.F32.F64 R3, R2 ;  /* 0x0000000200037310 */ /* 0x001e240000301000 */
[----:B0-----:R-:W-:Y:S01]  /*0280*/  STG.E desc[UR6][R4.64], R3 ;  /* 0x0000000304007986 */ /* 0x001fe2000c101906 */
[----:B------:R-:W-:Y:S05]  /*0290*/  EXIT ;  /* 0x000000000000794d */ /* 0x000fea0003800000 */
.L_x_2:
[----:B------:R-:W-:-:S00]  /*02a0*/  BRA `(.L_x_2) ;  /* 0xfffffffc00fc7947 */ /* 0x000fc0000383ffff */
[----:B------:R-:W-:-:S00]  /*02b0*/  NOP ;  /* 0x0000000000007918 */ /* 0x000fc00000000000 */
        /* <DEDUP_REMOVED lines=12> */
.L_x_3:


//--------------------- .nv.shared._Z9reductionPfS_i --------------------------
	.section	.nv.shared._Z9reductionPfS_i,"aw",@nobits
	.sectionflags	@""
	.align	8
.nv.shared._Z9reductionPfS_i:
	.zero		9216


//--------------------- .nv.shared.reserved.0     --------------------------
	.section	.nv.shared.reserved.0,"aw",@nobits
	.weak		__nv_reservedSMEM_offset_0_alias
	.size		__nv_reservedSMEM_offset_0_alias, 0, 64
	.other		__nv_reservedSMEM_offset_0_alias,@"STO_CUDA_RESERVED_SHARED STV_DEFAULT"
__nv_reservedSMEM_offset_0_alias:
	.zero		0
	.zero		64


//--------------------- .nv.constant0._Z9reductionPfS_i --------------------------
	.section	.nv.constant0._Z9reductionPfS_i,"a",@progbits
	.sectionflags	@""
	.align	4
.nv.constant0._Z9reductionPfS_i:
	.zero		916


//--------------------- SYMBOLS --------------------------

	.type		.nv.reservedSmem.offset0,@object
	.size		.nv.reservedSmem.offset0,0x4
	.type		.nv.reservedSmem.cap,@object
	.size		.nv.reservedSmem.cap,0x4
